//
// Generated by NVIDIA NVVM Compiler
//
// Compiler Build ID: CL-36424714
// Cuda compilation tools, release 13.0, V13.0.88
// Based on NVVM 20.0.0
//

.version 9.0
.target sm_100
.address_size 64

	// .globl	_Z9kerneladdPi

.visible .entry _Z9kerneladdPi(
	.param .u64 .ptr .align 1 _Z9kerneladdPi_param_0
)
{
	.reg .b32 	%r<2>;
	.reg .b64 	%rd<3>;

	ld.param.u64 	%rd1, [_Z9kerneladdPi_param_0];
	cvta.to.global.u64 	%rd2, %rd1;
	mov.b32 	%r1, 1000;
	st.global.u32 	[%rd2], %r1;
	ret;

}


// ===== COMPILED SASS (sm_100) =====

	.target	sm_100

	.elftype	@"ET_EXEC"


//--------------------- .note.nv.tkinfo           --------------------------
	.section	.note.nv.tkinfo,"",@"SHT_NOTE"
	.sectionflags	@"SHF_NOTE_NV_TKINFO"
	.tkinfo
        /*0018*/ 	.word	0x00000002
        /*0030*/ 	.string	""
        /*0030*/ 	.string	"ptxas"
        /*0030*/ 	.string	"Cuda compilation tools, release 13.0, V13.0.88"
        /*0030*/ 	.string	"Build cuda_13.0.r13.0/compiler.36424714_0"
        /*0030*/ 	.string	"-arch sm_100 -m 64 "



//--------------------- .note.nv.cuinfo           --------------------------
	.section	.note.nv.cuinfo,"",@"SHT_NOTE"
	.sectionflags	@"SHF_NOTE_NV_CUINFO"
        /*0018*/ 	.short	0x0002
        /*001a*/ 	.short	0x0064
        /*001c*/ 	.short	0x0082
	.zero		2


//--------------------- .nv.info                  --------------------------
	.section	.nv.info,"",@"SHT_CUDA_INFO"
	.align	4


	//----- nvinfo : EIATTR_REGCOUNT
	.align		4
        /*0000*/ 	.byte	0x04, 0x2f
        /*0002*/ 	.short	(.L_1 - .L_0)
	.align		4
.L_0:
        /*0004*/ 	.word	index@(_Z9kerneladdPi)
        /*0008*/ 	.word	0x00000008


	//----- nvinfo : EIATTR_FRAME_SIZE
	.align		4
.L_1:
        /*000c*/ 	.byte	0x04, 0x11
        /*000e*/ 	.short	(.L_3 - .L_2)
	.align		4
.L_2:
        /*0010*/ 	.word	index@(_Z9kerneladdPi)
        /*0014*/ 	.word	0x00000000


	//----- nvinfo : EIATTR_MIN_STACK_SIZE
	.align		4
.L_3:
        /*0018*/ 	.byte	0x04, 0x12
        /*001a*/ 	.short	(.L_5 - .L_4)
	.align		4
.L_4:
        /*001c*/ 	.word	index@(_Z9kerneladdPi)
        /*0020*/ 	.word	0x00000000
.L_5:


//--------------------- .nv.compat                --------------------------
	.section	.nv.compat,"",@"SHT_CUDA_COMPAT_INFO"
	.align	4
        /*0000*/ 	.byte	0x02, 0x09, 0x00, 0x00, 0x02, 0x02, 0x01, 0x00, 0x02, 0x05, 0x05, 0x00, 0x03, 0x07, 0x01, 0x01
        /*0010*/ 	.byte	0x02, 0x03, 0x00, 0x00, 0x02, 0x06, 0x01, 0x00, 0x04, 0x0b, 0x08, 0x00, 0x09, 0x00, 0x00, 0x00
        /*0020*/ 	.byte	0x00, 0x00, 0x00, 0x00


//--------------------- .nv.info._Z9kerneladdPi   --------------------------
	.section	.nv.info._Z9kerneladdPi,"",@"SHT_CUDA_INFO"
	.sectionflags	@""
	.align	4


	//----- nvinfo : EIATTR_CUDA_API_VERSION
	.align		4
        /*0000*/ 	.byte	0x04, 0x37
        /*0002*/ 	.short	(.L_7 - .L_6)
.L_6:
        /*0004*/ 	.word	0x00000082


	//----- nvinfo : EIATTR_KPARAM_INFO
	.align		4
.L_7:
        /*0008*/ 	.byte	0x04, 0x17
        /*000a*/ 	.short	(.L_9 - .L_8)
.L_8:
        /*000c*/ 	.word	0x00000000
        /*0010*/ 	.short	0x0000
        /*0012*/ 	.short	0x0000
        /*0014*/ 	.byte	0x00, 0xf5, 0x21, 0x00


	//----- nvinfo : EIATTR_SPARSE_MMA_MASK
	.align		4
.L_9:
        /*0018*/ 	.byte	0x03, 0x50
        /*001a*/ 	.short	0x0000


	//----- nvinfo : EIATTR_MAXREG_COUNT
	.align		4
        /*001c*/ 	.byte	0x03, 0x1b
        /*001e*/ 	.short	0x00ff


	//----- nvinfo : EIATTR_MERCURY_ISA_VERSION
	.align		4
        /*0020*/ 	.byte	0x03, 0x5f
        /*0022*/ 	.short	0x0101


	//----- nvinfo : EIATTR_VRC_CTA_INIT_COUNT
	.align		4
        /*0024*/ 	.byte	0x02, 0x4a
	.zero		1
	.zero		1


	//----- nvinfo : EIATTR_EXIT_INSTR_OFFSETS
	.align		4
        /*0028*/ 	.byte	0x04, 0x1c
        /*002a*/ 	.short	(.L_11 - .L_10)


	//   ....[0]....
.L_10:
        /*002c*/ 	.word	0x00000050


	//----- nvinfo : EIATTR_CBANK_PARAM_SIZE
	.align		4
.L_11:
        /*0030*/ 	.byte	0x03, 0x19
        /*0032*/ 	.short	0x0008


	//----- nvinfo : EIATTR_PARAM_CBANK
	.align		4
        /*0034*/ 	.byte	0x04, 0x0a
        /*0036*/ 	.short	(.L_13 - .L_12)
	.align		4
.L_12:
        /*0038*/ 	.word	index@(.nv.constant0._Z9kerneladdPi)
        /*003c*/ 	.short	0x0380
        /*003e*/ 	.short	0x0008


	//----- nvinfo : EIATTR_SW_WAR
	.align		4
.L_13:
        /*0040*/ 	.byte	0x04, 0x36
        /*0042*/ 	.short	(.L_15 - .L_14)
.L_14:
        /*0044*/ 	.word	0x00000008
.L_15:


//--------------------- .nv.callgraph             --------------------------
	.section	.nv.callgraph,"",@"SHT_CUDA_CALLGRAPH"
	.align	4
	.sectionentsize	8
	.align		4
        /*0000*/ 	.word	0x00000000
	.align		4
        /*0004*/ 	.word	0xffffffff
	.align		4
        /*0008*/ 	.word	0x00000000
	.align		4
        /*000c*/ 	.word	0xfffffffe
	.align		4
        /*0010*/ 	.word	0x00000000
	.align		4
        /*0014*/ 	.word	0xfffffffd
	.align		4
        /*0018*/ 	.word	0x00000000
	.align		4
        /*001c*/ 	.word	0xfffffffc


//--------------------- .text._Z9kerneladdPi      --------------------------
	.section	.text._Z9kerneladdPi,"ax",@progbits
	.align	128
        .global         _Z9kerneladdPi
        .type           _Z9kerneladdPi,@function
        .size           _Z9kerneladdPi,(.L_x_1 - _Z9kerneladdPi)
        .other          _Z9kerneladdPi,@"STO_CUDA_ENTRY STV_DEFAULT"
_Z9kerneladdPi:
.text._Z9kerneladdPi:
[----:B------:R-:W-:Y:S08]  /*0000*/  LDC R1, c[0x0][0x37c] ;  /* 0x0000df00ff017b82 */ /* 0x000ff00000000800 */
[----:B------:R-:W0:Y:S01]  /*0010*/  LDC.64 R2, c[0x0][0x380] ;  /* 0x0000e000ff027b82 */ /* 0x000e220000000a00 */
[----:B------:R-:W0:Y:S01]  /*0020*/  LDCU.64 UR4, c[0x0][0x358] ;  /* 0x00006b00ff0477ac */ /* 0x000e220008000a00 */
[----:B------:R-:W-:-:S05]  /*0030*/  HFMA2 R5, -RZ, RZ, 0, 5.9604644775390625e-05 ;  /* 0x000003e8ff057431 */ /* 0x000fca00000001ff */
[----:B0-----:R-:W-:Y:S01]  /*0040*/  STG.E desc[UR4][R2.64], R5 ;  /* 0x0000000502007986 */ /* 0x001fe2000c101904 */
[----:B------:R-:W-:Y:S05]  /*0050*/  EXIT ;  /* 0x000000000000794d */ /* 0x000fea0003800000 */
.L_x_0:
[----:B------:R-:W-:-:S00]  /*0060*/  BRA `(.L_x_0) ;  /* 0xfffffffc00fc7947 */ /* 0x000fc0000383ffff */
[----:B------:R-:W-:-:S00]  /*0070*/  NOP ;  /* 0x0000000000007918 */ /* 0x000fc00000000000 */
        /* <DEDUP_REMOVED lines=8> */
.L_x_1:


//--------------------- .nv.shared.reserved.0     --------------------------
	.section	.nv.shared.reserved.0,"aw",@nobits
	.weak		__nv_reservedSMEM_offset_0_alias
	.size		__nv_reservedSMEM_offset_0_alias, 0, 64
	.other		__nv_reservedSMEM_offset_0_alias,@"STO_CUDA_RESERVED_SHARED STV_DEFAULT"
__nv_reservedSMEM_offset_0_alias:
	.zero		0
	.zero		64


//--------------------- .nv.constant0._Z9kerneladdPi --------------------------
	.section	.nv.constant0._Z9kerneladdPi,"a",@progbits
	.sectionflags	@""
	.align	4
.nv.constant0._Z9kerneladdPi:
	.zero		904


//--------------------- SYMBOLS --------------------------

	.type		.nv.reservedSmem.offset0,@object
	.size		.nv.reservedSmem.offset0,0x4
